//
// Generated by NVIDIA NVVM Compiler
//
// Compiler Build ID: CL-36424714
// Cuda compilation tools, release 13.0, V13.0.88
// Based on NVVM 20.0.0
//

.version 9.0
.target sm_100
.address_size 64

	// .globl	_Z15singleblockloopv
.extern .func  (.param .b32 func_retval0) vprintf
(
	.param .b64 vprintf_param_0,
	.param .b64 vprintf_param_1
)
;
.global .align 1 .b8 $str[3] = {37, 100};

.visible .entry _Z15singleblockloopv()
{
	.local .align 8 .b8 	__local_depot0[8];
	.reg .b64 	%SP;
	.reg .b64 	%SPL;
	.reg .pred 	%p<14>;
	.reg .b32 	%r<32>;
	.reg .b64 	%rd<33>;

	mov.u64 	%SPL, __local_depot0;
	cvta.local.u64 	%SP, %SPL;
	add.u64 	%rd2, %SP, 0;
	add.u64 	%rd1, %SPL, 0;
	mov.u32 	%r1, %tid.x;
	setp.gt.s32 	%p1, %r1, 4;
	@%p1 bra 	$L__BB0_9;
	setp.gt.s32 	%p8, %r1, 1;
	@%p8 bra 	$L__BB0_5;
	setp.eq.s32 	%p12, %r1, 0;
	@%p12 bra 	$L__BB0_17;
	setp.eq.s32 	%p13, %r1, 1;
	@%p13 bra 	$L__BB0_4;
	bra.uni 	$L__BB0_23;
$L__BB0_4:
	mov.b32 	%r26, 1;
	st.local.u32 	[%rd1], %r26;
	mov.u64 	%rd27, $str;
	cvta.global.u64 	%rd28, %rd27;
	{ // callseq 8, 0
	.param .b64 param0;
	st.param.b64 	[param0], %rd28;
	.param .b64 param1;
	st.param.b64 	[param1], %rd2;
	.param .b32 retval0;
	call.uni (retval0), 
	vprintf, 
	(
	param0, 
	param1
	);
	ld.param.b32 	%r27, [retval0];
	} // callseq 8
	bra.uni 	$L__BB0_23;
$L__BB0_5:
	setp.eq.s32 	%p9, %r1, 2;
	@%p9 bra 	$L__BB0_18;
	setp.eq.s32 	%p10, %r1, 3;
	@%p10 bra 	$L__BB0_19;
	setp.eq.s32 	%p11, %r1, 4;
	@%p11 bra 	$L__BB0_8;
	bra.uni 	$L__BB0_23;
$L__BB0_8:
	mov.b32 	%r17, 4;
	st.local.u32 	[%rd1], %r17;
	mov.u64 	%rd18, $str;
	cvta.global.u64 	%rd19, %rd18;
	{ // callseq 5, 0
	.param .b64 param0;
	st.param.b64 	[param0], %rd19;
	.param .b64 param1;
	st.param.b64 	[param1], %rd2;
	.param .b32 retval0;
	call.uni (retval0), 
	vprintf, 
	(
	param0, 
	param1
	);
	ld.param.b32 	%r18, [retval0];
	} // callseq 5
	bra.uni 	$L__BB0_23;
$L__BB0_9:
	setp.gt.s32 	%p2, %r1, 6;
	@%p2 bra 	$L__BB0_13;
	setp.eq.s32 	%p6, %r1, 5;
	@%p6 bra 	$L__BB0_20;
	setp.eq.s32 	%p7, %r1, 6;
	@%p7 bra 	$L__BB0_12;
	bra.uni 	$L__BB0_23;
$L__BB0_12:
	mov.b32 	%r11, 6;
	st.local.u32 	[%rd1], %r11;
	mov.u64 	%rd12, $str;
	cvta.global.u64 	%rd13, %rd12;
	{ // callseq 3, 0
	.param .b64 param0;
	st.param.b64 	[param0], %rd13;
	.param .b64 param1;
	st.param.b64 	[param1], %rd2;
	.param .b32 retval0;
	call.uni (retval0), 
	vprintf, 
	(
	param0, 
	param1
	);
	ld.param.b32 	%r12, [retval0];
	} // callseq 3
	bra.uni 	$L__BB0_23;
$L__BB0_13:
	setp.eq.s32 	%p3, %r1, 7;
	@%p3 bra 	$L__BB0_21;
	setp.eq.s32 	%p4, %r1, 8;
	@%p4 bra 	$L__BB0_22;
	setp.eq.s32 	%p5, %r1, 9;
	@%p5 bra 	$L__BB0_16;
	bra.uni 	$L__BB0_23;
$L__BB0_16:
	mov.b32 	%r2, 9;
	st.local.u32 	[%rd1], %r2;
	mov.u64 	%rd3, $str;
	cvta.global.u64 	%rd4, %rd3;
	{ // callseq 0, 0
	.param .b64 param0;
	st.param.b64 	[param0], %rd4;
	.param .b64 param1;
	st.param.b64 	[param1], %rd2;
	.param .b32 retval0;
	call.uni (retval0), 
	vprintf, 
	(
	param0, 
	param1
	);
	ld.param.b32 	%r3, [retval0];
	} // callseq 0
	bra.uni 	$L__BB0_23;
$L__BB0_17:
	mov.b32 	%r29, 0;
	st.local.u32 	[%rd1], %r29;
	mov.u64 	%rd30, $str;
	cvta.global.u64 	%rd31, %rd30;
	{ // callseq 9, 0
	.param .b64 param0;
	st.param.b64 	[param0], %rd31;
	.param .b64 param1;
	st.param.b64 	[param1], %rd2;
	.param .b32 retval0;
	call.uni (retval0), 
	vprintf, 
	(
	param0, 
	param1
	);
	ld.param.b32 	%r30, [retval0];
	} // callseq 9
	bra.uni 	$L__BB0_23;
$L__BB0_18:
	mov.b32 	%r23, 2;
	st.local.u32 	[%rd1], %r23;
	mov.u64 	%rd24, $str;
	cvta.global.u64 	%rd25, %rd24;
	{ // callseq 7, 0
	.param .b64 param0;
	st.param.b64 	[param0], %rd25;
	.param .b64 param1;
	st.param.b64 	[param1], %rd2;
	.param .b32 retval0;
	call.uni (retval0), 
	vprintf, 
	(
	param0, 
	param1
	);
	ld.param.b32 	%r24, [retval0];
	} // callseq 7
	bra.uni 	$L__BB0_23;
$L__BB0_19:
	mov.b32 	%r20, 3;
	st.local.u32 	[%rd1], %r20;
	mov.u64 	%rd21, $str;
	cvta.global.u64 	%rd22, %rd21;
	{ // callseq 6, 0
	.param .b64 param0;
	st.param.b64 	[param0], %rd22;
	.param .b64 param1;
	st.param.b64 	[param1], %rd2;
	.param .b32 retval0;
	call.uni (retval0), 
	vprintf, 
	(
	param0, 
	param1
	);
	ld.param.b32 	%r21, [retval0];
	} // callseq 6
	bra.uni 	$L__BB0_23;
$L__BB0_20:
	mov.b32 	%r14, 5;
	st.local.u32 	[%rd1], %r14;
	mov.u64 	%rd15, $str;
	cvta.global.u64 	%rd16, %rd15;
	{ // callseq 4, 0
	.param .b64 param0;
	st.param.b64 	[param0], %rd16;
	.param .b64 param1;
	st.param.b64 	[param1], %rd2;
	.param .b32 retval0;
	call.uni (retval0), 
	vprintf, 
	(
	param0, 
	param1
	);
	ld.param.b32 	%r15, [retval0];
	} // callseq 4
	bra.uni 	$L__BB0_23;
$L__BB0_21:
	mov.b32 	%r8, 7;
	st.local.u32 	[%rd1], %r8;
	mov.u64 	%rd9, $str;
	cvta.global.u64 	%rd10, %rd9;
	{ // callseq 2, 0
	.param .b64 param0;
	st.param.b64 	[param0], %rd10;
	.param .b64 param1;
	st.param.b64 	[param1], %rd2;
	.param .b32 retval0;
	call.uni (retval0), 
	vprintf, 
	(
	param0, 
	param1
	);
	ld.param.b32 	%r9, [retval0];
	} // callseq 2
	bra.uni 	$L__BB0_23;
$L__BB0_22:
	mov.b32 	%r5, 8;
	st.local.u32 	[%rd1], %r5;
	mov.u64 	%rd6, $str;
	cvta.global.u64 	%rd7, %rd6;
	{ // callseq 1, 0
	.param .b64 param0;
	st.param.b64 	[param0], %rd7;
	.param .b64 param1;
	st.param.b64 	[param1], %rd2;
	.param .b32 retval0;
	call.uni (retval0), 
	vprintf, 
	(
	param0, 
	param1
	);
	ld.param.b32 	%r6, [retval0];
	} // callseq 1
$L__BB0_23:
	ret;

}


// ===== COMPILED SASS (sm_100) =====

	.target	sm_100

	.elftype	@"ET_EXEC"


//--------------------- .note.nv.tkinfo           --------------------------
	.section	.note.nv.tkinfo,"",@"SHT_NOTE"
	.sectionflags	@"SHF_NOTE_NV_TKINFO"
	.tkinfo
        /*0018*/ 	.word	0x00000002
        /*0030*/ 	.string	""
        /*0030*/ 	.string	"ptxas"
        /*0030*/ 	.string	"Cuda compilation tools, release 13.0, V13.0.88"
        /*0030*/ 	.string	"Build cuda_13.0.r13.0/compiler.36424714_0"
        /*0030*/ 	.string	"-arch sm_100 -m 64 "



//--------------------- .note.nv.cuinfo           --------------------------
	.section	.note.nv.cuinfo,"",@"SHT_NOTE"
	.sectionflags	@"SHF_NOTE_NV_CUINFO"
        /*0018*/ 	.short	0x0002
        /*001a*/ 	.short	0x0064
        /*001c*/ 	.short	0x0082
	.zero		2


//--------------------- .nv.info                  --------------------------
	.section	.nv.info,"",@"SHT_CUDA_INFO"
	.align	4


	//----- nvinfo : EIATTR_REGCOUNT
	.align		4
        /*0000*/ 	.byte	0x04, 0x2f
        /*0002*/ 	.short	(.L_2 - .L_1)
	.align		4
.L_1:
        /*0004*/ 	.word	index@(_Z15singleblockloopv)
        /*0008*/ 	.word	0x00000018


	//----- nvinfo : EIATTR_FRAME_SIZE
	.align		4
.L_2:
        /*000c*/ 	.byte	0x04, 0x11
        /*000e*/ 	.short	(.L_4 - .L_3)
	.align		4
.L_3:
        /*0010*/ 	.word	index@(_Z15singleblockloopv)
        /*0014*/ 	.word	0x00000008


	//----- nvinfo : EIATTR_MIN_STACK_SIZE
	.align		4
.L_4:
        /*0018*/ 	.byte	0x04, 0x12
        /*001a*/ 	.short	(.L_6 - .L_5)
	.align		4
.L_5:
        /*001c*/ 	.word	index@(_Z15singleblockloopv)
        /*0020*/ 	.word	0x00000008
.L_6:


//--------------------- .nv.compat                --------------------------
	.section	.nv.compat,"",@"SHT_CUDA_COMPAT_INFO"
	.align	4
        /*0000*/ 	.byte	0x02, 0x09, 0x00, 0x00, 0x02, 0x02, 0x01, 0x00, 0x02, 0x05, 0x05, 0x00, 0x03, 0x07, 0x01, 0x01
        /*0010*/ 	.byte	0x02, 0x03, 0x00, 0x00, 0x02, 0x06, 0x01, 0x00, 0x04, 0x0b, 0x08, 0x00, 0x09, 0x00, 0x00, 0x00
        /*0020*/ 	.byte	0x00, 0x00, 0x00, 0x00


//--------------------- .nv.info._Z15singleblockloopv --------------------------
	.section	.nv.info._Z15singleblockloopv,"",@"SHT_CUDA_INFO"
	.sectionflags	@""
	.align	4


	//----- nvinfo : EIATTR_CUDA_API_VERSION
	.align		4
        /*0000*/ 	.byte	0x04, 0x37
        /*0002*/ 	.short	(.L_8 - .L_7)
.L_7:
        /*0004*/ 	.word	0x00000082


	//----- nvinfo : EIATTR_SPARSE_MMA_MASK
	.align		4
.L_8:
        /*0008*/ 	.byte	0x03, 0x50
        /*000a*/ 	.short	0x0000


	//----- nvinfo : EIATTR_MAXREG_COUNT
	.align		4
        /*000c*/ 	.byte	0x03, 0x1b
        /*000e*/ 	.short	0x00ff


	//----- nvinfo : EIATTR_EXTERNS
	.align		4
        /*0010*/ 	.byte	0x04, 0x0f
        /*0012*/ 	.short	(.L_10 - .L_9)


	//   ....[0]....
	.align		4
.L_9:
        /*0014*/ 	.word	index@(vprintf)


	//----- nvinfo : EIATTR_MERCURY_ISA_VERSION
	.align		4
.L_10:
        /*0018*/ 	.byte	0x03, 0x5f
        /*001a*/ 	.short	0x0101


	//----- nvinfo : EIATTR_VRC_CTA_INIT_COUNT
	.align		4
        /*001c*/ 	.byte	0x02, 0x4a
	.zero		1
	.zero		1


	//----- nvinfo : EIATTR_SYSCALL_OFFSETS
	.align		4
        /*0020*/ 	.byte	0x04, 0x46
        /*0022*/ 	.short	(.L_12 - .L_11)


	//   ....[0]....
.L_11:
        /*0024*/ 	.word	0x00000170


	//   ....[1]....
        /*0028*/ 	.word	0x00000200


	//   ....[2]....
        /*002c*/ 	.word	0x00000320


	//   ....[3]....
        /*0030*/ 	.word	0x000003c0


	//   ....[4]....
        /*0034*/ 	.word	0x00000460


	//   ....[5]....
        /*0038*/ 	.word	0x00000560


	//   ....[6]....
        /*003c*/ 	.word	0x00000600


	//   ....[7]....
        /*0040*/ 	.word	0x00000720


	//   ....[8]....
        /*0044*/ 	.word	0x000007c0


	//   ....[9]....
        /*0048*/ 	.word	0x00000860


	//----- nvinfo : EIATTR_EXIT_INSTR_OFFSETS
	.align		4
.L_12:
        /*004c*/ 	.byte	0x04, 0x1c
        /*004e*/ 	.short	(.L_14 - .L_13)


	//   ....[0]....
.L_13:
        /*0050*/ 	.word	0x000000e0


	//   ....[1]....
        /*0054*/ 	.word	0x00000180


	//   ....[2]....
        /*0058*/ 	.word	0x00000210


	//   ....[3]....
        /*005c*/ 	.word	0x00000290


	//   ....[4]....
        /*0060*/ 	.word	0x00000330


	//   ....[5]....
        /*0064*/ 	.word	0x000003d0


	//   ....[6]....
        /*0068*/ 	.word	0x00000470


	//   ....[7]....
        /*006c*/ 	.word	0x000004d0


	//   ....[8]....
        /*0070*/ 	.word	0x00000570


	//   ....[9]....
        /*0074*/ 	.word	0x00000610


	//   ....[10]....
        /*0078*/ 	.word	0x00000690


	//   ....[11]....
        /*007c*/ 	.word	0x00000730


	//   ....[12]....
        /*0080*/ 	.word	0x000007d0


	//   ....[13]....
        /*0084*/ 	.word	0x00000870


	//----- nvinfo : EIATTR_INDIRECT_BRANCH_TARGETS
	.align		4
.L_14:
        /*0088*/ 	.byte	0x04, 0x34
        /*008a*/ 	.short	(.L_16 - .L_15)


	//   ....[0]....
.L_15:
        /*008c*/ 	.word	.L_x_16@srel
        /*0090*/ 	.short	0x0
        /*0092*/ 	.short	0x0
        /*0094*/ 	.word	0x3
        /*0098*/ 	.word	.L_x_17@srel
        /*009c*/ 	.word	.L_x_18@srel
        /*00a0*/ 	.word	.L_x_19@srel


	//   ....[1]....
        /*00a4*/ 	.word	.L_x_20@srel
        /*00a8*/ 	.short	0x0
        /*00aa*/ 	.short	0x0
        /*00ac*/ 	.word	0x3
        /*00b0*/ 	.word	.L_x_21@srel
        /*00b4*/ 	.word	.L_x_22@srel
        /*00b8*/ 	.word	.L_x_23@srel


	//----- nvinfo : EIATTR_CRS_STACK_SIZE
	.align		4
.L_16:
        /*00bc*/ 	.byte	0x04, 0x1e
        /*00be*/ 	.short	(.L_18 - .L_17)
.L_17:
        /*00c0*/ 	.word	0x00000000


	//----- nvinfo : EIATTR_SW_WAR
	.align		4
.L_18:
        /*00c4*/ 	.byte	0x04, 0x36
        /*00c6*/ 	.short	(.L_20 - .L_19)
.L_19:
        /*00c8*/ 	.word	0x00000008
.L_20:


//--------------------- .nv.callgraph             --------------------------
	.section	.nv.callgraph,"",@"SHT_CUDA_CALLGRAPH"
	.align	4
	.sectionentsize	8
	.align		4
        /*0000*/ 	.word	0x00000000
	.align		4
        /*0004*/ 	.word	0xffffffff
	.align		4
        /*0008*/ 	.word	index@(_Z15singleblockloopv)
	.align		4
        /*000c*/ 	.word	index@(vprintf)
	.align		4
        /*0010*/ 	.word	0x00000000
	.align		4
        /*0014*/ 	.word	0xfffffffe
	.align		4
        /*0018*/ 	.word	0x00000000
	.align		4
        /*001c*/ 	.word	0xfffffffd
	.align		4
        /*0020*/ 	.word	0x00000000
	.align		4
        /*0024*/ 	.word	0xfffffffc


//--------------------- .nv.constant4             --------------------------
	.section	.nv.constant4,"a",@progbits
	.align	8
	.align		8
.nv.constant4:
        /*0000*/ 	.dword	vprintf
	.align		8
        /*0008*/ 	.dword	$str


//--------------------- .nv.constant2._Z15singleblockloopv --------------------------
	.section	.nv.constant2._Z15singleblockloopv,"a",@progbits
	.sectionflags	@""
	.align	4
.nv.constant2._Z15singleblockloopv:
        /*0000*/ 	.byte	0x40, 0x03, 0x00, 0x00, 0xe0, 0x03, 0x00, 0x00, 0x80, 0x02, 0x00, 0x00, 0x40, 0x07, 0x00, 0x00
        /*0010*/ 	.byte	0xe0, 0x07, 0x00, 0x00, 0x80, 0x06, 0x00, 0x00


//--------------------- .text._Z15singleblockloopv --------------------------
	.section	.text._Z15singleblockloopv,"ax",@progbits
	.align	128
        .global         _Z15singleblockloopv
        .type           _Z15singleblockloopv,@function
        .size           _Z15singleblockloopv,(.L_x_24 - _Z15singleblockloopv)
        .other          _Z15singleblockloopv,@"STO_CUDA_ENTRY STV_DEFAULT"
_Z15singleblockloopv:
.text._Z15singleblockloopv:
[----:B------:R-:W0:Y:S01]  /*0000*/  LDC R1, c[0x0][0x37c] ;  /* 0x0000df00ff017b82 */ /* 0x000e220000000800 */
[----:B------:R-:W1:Y:S01]  /*0010*/  S2R R0, SR_TID.X ;  /* 0x0000000000007919 */ /* 0x000e620000002100 */
[----:B------:R-:W2:Y:S01]  /*0020*/  LDCU UR4, c[0x0][0x2f8] ;  /* 0x00005f00ff0477ac */ /* 0x000ea20008000800 */
[----:B0-----:R-:W-:Y:S01]  /*0030*/  VIADD R1, R1, 0xfffffff8 ;  /* 0xfffffff801017836 */ /* 0x001fe20000000000 */
[----:B------:R-:W0:Y:S04]  /*0040*/  LDCU UR5, c[0x0][0x2fc] ;  /* 0x00005f80ff0577ac */ /* 0x000e280008000800 */
[----:B--2---:R-:W-:-:S05]  /*0050*/  IADD3 R6, P1, PT, R1, UR4, RZ ;  /* 0x0000000401067c10 */ /* 0x004fca000ff3e0ff */
[----:B0-----:R-:W-:Y:S01]  /*0060*/  IMAD.X R7, RZ, RZ, UR5, P1 ;  /* 0x00000005ff077e24 */ /* 0x001fe200088e06ff */
[----:B-1----:R-:W-:-:S13]  /*0070*/  ISETP.GT.AND P0, PT, R0, 0x4, PT ;  /* 0x000000040000780c */ /* 0x002fda0003f04270 */
[----:B------:R-:W-:Y:S05]  /*0080*/  @P0 BRA `(.L_x_0) ;  /* 0x0000000000fc0947 */ /* 0x000fea0003800000 */
[----:B------:R-:W-:-:S13]  /*0090*/  ISETP.GT.AND P0, PT, R0, 0x1, PT ;  /* 0x000000010000780c */ /* 0x000fda0003f04270 */
[----:B------:R-:W-:Y:S05]  /*00a0*/  @P0 BRA `(.L_x_1) ;  /* 0x00000000005c0947 */ /* 0x000fea0003800000 */
[----:B------:R-:W-:-:S13]  /*00b0*/  ISETP.NE.AND P0, PT, R0, RZ, PT ;  /* 0x000000ff0000720c */ /* 0x000fda0003f05270 */
[----:B------:R-:W-:Y:S05]  /*00c0*/  @!P0 BRA `(.L_x_2) ;  /* 0x0000000000308947 */ /* 0x000fea0003800000 */
[----:B------:R-:W-:-:S13]  /*00d0*/  ISETP.NE.AND P0, PT, R0, 0x1, PT ;  /* 0x000000010000780c */ /* 0x000fda0003f05270 */
[----:B------:R-:W-:Y:S05]  /*00e0*/  @P0 EXIT ;  /* 0x000000000000094d */ /* 0x000fea0003800000 */
[----:B------:R-:W-:Y:S01]  /*00f0*/  IMAD.MOV.U32 R8, RZ, RZ, 0x1 ;  /* 0x00000001ff087424 */ /* 0x000fe200078e00ff */
[----:B------:R-:W-:Y:S01]  /*0100*/  MOV R0, 0x0 ;  /* 0x0000000000007802 */ /* 0x000fe20000000f00 */
[----:B------:R-:W0:Y:S03]  /*0110*/  LDCU.64 UR4, c[0x4][0x8] ;  /* 0x01000100ff0477ac */ /* 0x000e260008000a00 */
[----:B------:R1:W-:Y:S01]  /*0120*/  STL [R1], R8 ;  /* 0x0000000801007387 */ /* 0x0003e20000100800 */
[----:B------:R1:W2:Y:S01]  /*0130*/  LDC.64 R2, c[0x4][R0] ;  /* 0x0100000000027b82 */ /* 0x0002a20000000a00 */
[----:B0-----:R-:W-:Y:S02]  /*0140*/  IMAD.U32 R4, RZ, RZ, UR4 ;  /* 0x00000004ff047e24 */ /* 0x001fe4000f8e00ff */
[----:B-1----:R-:W-:-:S07]  /*0150*/  IMAD.U32 R5, RZ, RZ, UR5 ;  /* 0x00000005ff057e24 */ /* 0x002fce000f8e00ff */
[----:B------:R-:W-:-:S07]  /*0160*/  LEPC R20, `(.L_x_3) ;  /* 0x000000001014794e */ /* 0x000fce0000000000 */
[----:B--2---:R-:W-:Y:S05]  /*0170*/  CALL.ABS.NOINC R2 ;  /* 0x0000000002007343 */ /* 0x004fea0003c00000 */
.L_x_3:
[----:B------:R-:W-:Y:S05]  /*0180*/  EXIT ;  /* 0x000000000000794d */ /* 0x000fea0003800000 */
.L_x_2:
[----:B------:R-:W-:Y:S01]  /*0190*/  MOV R0, 0x0 ;  /* 0x0000000000007802 */ /* 0x000fe20000000f00 */
[----:B------:R0:W-:Y:S01]  /*01a0*/  STL [R1], RZ ;  /* 0x000000ff01007387 */ /* 0x0001e20000100800 */
[----:B------:R-:W1:Y:S02]  /*01b0*/  LDCU.64 UR4, c[0x4][0x8] ;  /* 0x01000100ff0477ac */ /* 0x000e640008000a00 */
[----:B------:R0:W2:Y:S01]  /*01c0*/  LDC.64 R2, c[0x4][R0] ;  /* 0x0100000000027b82 */ /* 0x0000a20000000a00 */
[----:B-1----:R-:W-:Y:S02]  /*01d0*/  IMAD.U32 R4, RZ, RZ, UR4 ;  /* 0x00000004ff047e24 */ /* 0x002fe4000f8e00ff */
[----:B0-----:R-:W-:-:S07]  /*01e0*/  IMAD.U32 R5, RZ, RZ, UR5 ;  /* 0x00000005ff057e24 */ /* 0x001fce000f8e00ff */
[----:B------:R-:W-:-:S07]  /*01f0*/  LEPC R20, `(.L_x_4) ;  /* 0x000000001014794e */ /* 0x000fce0000000000 */
[----:B--2---:R-:W-:Y:S05]  /*0200*/  CALL.ABS.NOINC R2 ;  /* 0x0000000002007343 */ /* 0x004fea0003c00000 */
.L_x_4:
[----:B------:R-:W-:Y:S05]  /*0210*/  EXIT ;  /* 0x000000000000794d */ /* 0x000fea0003800000 */
.L_x_1:
[----:B------:R-:W-:-:S05]  /*0220*/  IMAD.MOV.U32 R3, RZ, RZ, -0x2 ;  /* 0xfffffffeff037424 */ /* 0x000fca00078e00ff */
[----:B------:R-:W-:-:S05]  /*0230*/  VIADDMNMX.U32 R2, R0, R3, 0x2, PT ;  /* 0x0000000200027446 */ /* 0x000fca0003800003 */
[----:B------:R-:W-:-:S04]  /*0240*/  IMAD.SHL.U32 R4, R2, 0x4, RZ ;  /* 0x0000000402047824 */ /* 0x000fc800078e00ff */
[----:B------:R-:W0:Y:S02]  /*0250*/  LDC R2, c[0x2][R4] ;  /* 0x0080000004027b82 */ /* 0x000e240000000800 */
[----:B0-----:R-:W-:-:S04]  /*0260*/  SHF.R.S32.HI R3, RZ, 0x1f, R2 ;  /* 0x0000001fff037819 */ /* 0x001fc80000011402 */
.L_x_16:
[----:B------:R-:W-:Y:S05]  /*0270*/  BRX R2 -0x280                      (*"BRANCH_TARGETS .L_x_17,.L_x_18,.L_x_19"*) ;  /* 0xfffffffc02607949 */ /* 0x000fea000383ffff */
.L_x_19:
[----:B------:R-:W-:-:S13]  /*0280*/  ISETP.NE.AND P0, PT, R0, 0x4, PT ;  /* 0x000000040000780c */ /* 0x000fda0003f05270 */
[----:B------:R-:W-:Y:S05]  /*0290*/  @P0 EXIT ;  /* 0x000000000000094d */ /* 0x000fea0003800000 */
[----:B------:R-:W-:Y:S01]  /*02a0*/  MOV R2, 0x0 ;  /* 0x0000000000027802 */ /* 0x000fe20000000f00 */
[----:B------:R-:W-:Y:S01]  /*02b0*/  IMAD.MOV.U32 R0, RZ, RZ, 0x4 ;  /* 0x00000004ff007424 */ /* 0x000fe200078e00ff */
[----:B------:R-:W0:Y:S04]  /*02c0*/  LDCU.64 UR4, c[0x4][0x8] ;  /* 0x01000100ff0477ac */ /* 0x000e280008000a00 */
[----:B------:R1:W-:Y:S01]  /*02d0*/  STL [R1], R0 ;  /* 0x0000000001007387 */ /* 0x0003e20000100800 */
[----:B------:R-:W2:Y:S01]  /*02e0*/  LDC.64 R2, c[0x4][R2] ;  /* 0x0100000002027b82 */ /* 0x000ea20000000a00 */
[----:B0-----:R-:W-:Y:S02]  /*02f0*/  IMAD.U32 R4, RZ, RZ, UR4 ;  /* 0x00000004ff047e24 */ /* 0x001fe4000f8e00ff */
[----:B-1----:R-:W-:-:S07]  /*0300*/  IMAD.U32 R5, RZ, RZ, UR5 ;  /* 0x00000005ff057e24 */ /* 0x002fce000f8e00ff */
[----:B------:R-:W-:-:S07]  /*0310*/  LEPC R20, `(.L_x_5) ;  /* 0x000000001014794e */ /* 0x000fce0000000000 */
[----:B--2---:R-:W-:Y:S05]  /*0320*/  CALL.ABS.NOINC R2 ;  /* 0x0000000002007343 */ /* 0x004fea0003c00000 */
.L_x_5:
[----:B------:R-:W-:Y:S05]  /*0330*/  EXIT ;  /* 0x000000000000794d */ /* 0x000fea0003800000 */
.L_x_17:
        /* <DEDUP_REMOVED lines=9> */
.L_x_6:
[----:B------:R-:W-:Y:S05]  /*03d0*/  EXIT ;  /* 0x000000000000794d */ /* 0x000fea0003800000 */
.L_x_18:
[----:B------:R-:W-:Y:S01]  /*03e0*/  MOV R2, 0x0 ;  /* 0x0000000000027802 */ /* 0x000fe20000000f00 */
[----:B------:R-:W-:Y:S01]  /*03f0*/  IMAD.MOV.U32 R0, RZ, RZ, 0x3 ;  /* 0x00000003ff007424 */ /* 0x000fe200078e00ff */
[----:B------:R-:W0:Y:S04]  /*0400*/  LDCU.64 UR4, c[0x4][0x8] ;  /* 0x01000100ff0477ac */ /* 0x000e280008000a00 */
[----:B------:R1:W-:Y:S01]  /*0410*/  STL [R1], R0 ;  /* 0x0000000001007387 */ /* 0x0003e20000100800 */
[----:B------:R-:W2:Y:S01]  /*0420*/  LDC.64 R2, c[0x4][R2] ;  /* 0x0100000002027b82 */ /* 0x000ea20000000a00 */
[----:B0-----:R-:W-:Y:S01]  /*0430*/  IMAD.U32 R4, RZ, RZ, UR4 ;  /* 0x00000004ff047e24 */ /* 0x001fe2000f8e00ff */
[----:B-1----:R-:W-:-:S07]  /*0440*/  MOV R5, UR5 ;  /* 0x0000000500057c02 */ /* 0x002fce0008000f00 */
[----:B------:R-:W-:-:S07]  /*0450*/  LEPC R20, `(.L_x_7) ;  /* 0x000000001014794e */ /* 0x000fce0000000000 */
[----:B--2---:R-:W-:Y:S05]  /*0460*/  CALL.ABS.NOINC R2 ;  /* 0x0000000002007343 */ /* 0x004fea0003c00000 */
.L_x_7:
[----:B------:R-:W-:Y:S05]  /*0470*/  EXIT ;  /* 0x000000000000794d */ /* 0x000fea0003800000 */
.L_x_0:
[----:B------:R-:W-:-:S13]  /*0480*/  ISETP.GT.AND P0, PT, R0, 0x6, PT ;  /* 0x000000060000780c */ /* 0x000fda0003f04270 */
[----:B------:R-:W-:Y:S05]  /*0490*/  @P0 BRA `(.L_x_8) ;  /* 0x0000000000600947 */ /* 0x000fea0003800000 */
[----:B------:R-:W-:-:S13]  /*04a0*/  ISETP.NE.AND P0, PT, R0, 0x5, PT ;  /* 0x000000050000780c */ /* 0x000fda0003f05270 */
[----:B------:R-:W-:Y:S05]  /*04b0*/  @!P0 BRA `(.L_x_9) ;  /* 0x0000000000308947 */ /* 0x000fea0003800000 */
        /* <DEDUP_REMOVED lines=11> */
.L_x_10:
[----:B------:R-:W-:Y:S05]  /*0570*/  EXIT ;  /* 0x000000000000794d */ /* 0x000fea0003800000 */
.L_x_9:
        /* <DEDUP_REMOVED lines=9> */
.L_x_11:
[----:B------:R-:W-:Y:S05]  /*0610*/  EXIT ;  /* 0x000000000000794d */ /* 0x000fea0003800000 */
.L_x_8:
[----:B------:R-:W-:-:S05]  /*0620*/  IMAD.MOV.U32 R3, RZ, RZ, -0x7 ;  /* 0xfffffff9ff037424 */ /* 0x000fca00078e00ff */
[----:B------:R-:W-:-:S05]  /*0630*/  VIADDMNMX.U32 R2, R0, R3, 0x2, PT ;  /* 0x0000000200027446 */ /* 0x000fca0003800003 */
[----:B------:R-:W-:-:S04]  /*0640*/  IMAD.SHL.U32 R4, R2, 0x4, RZ ;  /* 0x0000000402047824 */ /* 0x000fc800078e00ff */
[----:B------:R-:W0:Y:S02]  /*0650*/  LDC R2, c[0x2][R4+0xc] ;  /* 0x0080030004027b82 */ /* 0x000e240000000800 */
[----:B0-----:R-:W-:-:S04]  /*0660*/  SHF.R.S32.HI R3, RZ, 0x1f, R2 ;  /* 0x0000001fff037819 */ /* 0x001fc80000011402 */
.L_x_20:
[----:B------:R-:W-:Y:S05]  /*0670*/  BRX R2 -0x680                      (*"BRANCH_TARGETS .L_x_21,.L_x_22,.L_x_23"*) ;  /* 0xfffffff802607949 */ /* 0x000fea000383ffff */
.L_x_23:
[----:B------:R-:W-:-:S13]  /*0680*/  ISETP.NE.AND P0, PT, R0, 0x9, PT ;  /* 0x000000090000780c */ /* 0x000fda0003f05270 */
[----:B------:R-:W-:Y:S05]  /*0690*/  @P0 EXIT ;  /* 0x000000000000094d */ /* 0x000fea0003800000 */
[----:B------:R-:W-:Y:S01]  /*06a0*/  MOV R2, 0x0 ;  /* 0x0000000000027802 */ /* 0x000fe20000000f00 */
[----:B------:R-:W-:Y:S01]  /*06b0*/  IMAD.MOV.U32 R0, RZ, RZ, 0x9 ;  /* 0x00000009ff007424 */ /* 0x000fe200078e00ff */
[----:B------:R-:W0:Y:S04]  /*06c0*/  LDCU.64 UR4, c[0x4][0x8] ;  /* 0x01000100ff0477ac */ /* 0x000e280008000a00 */
[----:B------:R1:W-:Y:S01]  /*06d0*/  STL [R1], R0 ;  /* 0x0000000001007387 */ /* 0x0003e20000100800 */
[----:B------:R-:W2:Y:S01]  /*06e0*/  LDC.64 R2, c[0x4][R2] ;  /* 0x0100000002027b82 */ /* 0x000ea20000000a00 */
[----:B0-----:R-:W-:Y:S01]  /*06f0*/  MOV R4, UR4 ;  /* 0x0000000400047c02 */ /* 0x001fe20008000f00 */
[----:B-1----:R-:W-:-:S07]  /*0700*/  IMAD.U32 R5, RZ, RZ, UR5 ;  /* 0x00000005ff057e24 */ /* 0x002fce000f8e00ff */
[----:B------:R-:W-:-:S07]  /*0710*/  LEPC R20, `(.L_x_12) ;  /* 0x000000001014794e */ /* 0x000fce0000000000 */
[----:B--2---:R-:W-:Y:S05]  /*0720*/  CALL.ABS.NOINC R2 ;  /* 0x0000000002007343 */ /* 0x004fea0003c00000 */
.L_x_12:
[----:B------:R-:W-:Y:S05]  /*0730*/  EXIT ;  /* 0x000000000000794d */ /* 0x000fea0003800000 */
.L_x_21:
        /* <DEDUP_REMOVED lines=9> */
.L_x_13:
[----:B------:R-:W-:Y:S05]  /*07d0*/  EXIT ;  /* 0x000000000000794d */ /* 0x000fea0003800000 */
.L_x_22:
        /* <DEDUP_REMOVED lines=9> */
.L_x_14:
[----:B------:R-:W-:Y:S05]  /*0870*/  EXIT ;  /* 0x000000000000794d */ /* 0x000fea0003800000 */
.L_x_15:
[----:B------:R-:W-:-:S00]  /*0880*/  BRA `(.L_x_15) ;  /* 0xfffffffc00fc7947 */ /* 0x000fc0000383ffff */
[----:B------:R-:W-:-:S00]  /*0890*/  NOP ;  /* 0x0000000000007918 */ /* 0x000fc00000000000 */
        /* <DEDUP_REMOVED lines=14> */
.L_x_24:


//--------------------- .nv.global.init           --------------------------
	.section	.nv.global.init,"aw",@progbits
.nv.global.init:
	.type		$str,@object
	.size		$str,(.L_0 - $str)
$str:
        /*0000*/ 	.byte	0x25, 0x64, 0x00
.L_0:


//--------------------- .nv.shared.reserved.0     --------------------------
	.section	.nv.shared.reserved.0,"aw",@nobits
	.weak		__nv_reservedSMEM_offset_0_alias
	.size		__nv_reservedSMEM_offset_0_alias, 0, 64
	.other		__nv_reservedSMEM_offset_0_alias,@"STO_CUDA_RESERVED_SHARED STV_DEFAULT"
__nv_reservedSMEM_offset_0_alias:
	.zero		0
	.zero		64


//--------------------- .nv.constant0._Z15singleblockloopv --------------------------
	.section	.nv.constant0._Z15singleblockloopv,"a",@progbits
	.sectionflags	@""
	.align	4
.nv.constant0._Z15singleblockloopv:
	.zero		896


//--------------------- SYMBOLS --------------------------

	.type		.nv.reservedSmem.offset0,@object
	.size		.nv.reservedSmem.offset0,0x4
	.type		vprintf,@function
